	.headerflags	@"EF_CUDA_TEXMODE_UNIFIED EF_CUDA_64BIT_ADDRESS EF_CUDA_ACCELERATORS EF_CUDA_SM90 EF_CUDA_VIRTUAL_SM(EF_CUDA_SM90)"
	.elftype	@"ET_EXEC"


//--------------------- .nv.info                  --------------------------
	.section	.nv.info,"",@"SHT_CUDA_INFO"
	.align	4


	//----- nvinfo : EIATTR_REGCOUNT
	.align		4
        /*0000*/ 	.byte	0x04, 0x2f
        /*0002*/ 	.short	(.L_1 - .L_0)
	.align		4
.L_0:
        /*0004*/ 	.word	index@(triton_poi_fused__unsafe_index_add_mul_sub_17)
        /*0008*/ 	.word	0x00000019


	//----- nvinfo : EIATTR_MIN_STACK_SIZE
	.align		4
.L_1:
        /*000c*/ 	.byte	0x04, 0x12
        /*000e*/ 	.short	(.L_3 - .L_2)
	.align		4
.L_2:
        /*0010*/ 	.word	index@(triton_poi_fused__unsafe_index_add_mul_sub_17)
        /*0014*/ 	.word	0x00000000


	//----- nvinfo : EIATTR_FRAME_SIZE
	.align		4
.L_3:
        /*0018*/ 	.byte	0x04, 0x11
        /*001a*/ 	.short	(.L_5 - .L_4)
	.align		4
.L_4:
        /*001c*/ 	.word	index@(triton_poi_fused__unsafe_index_add_mul_sub_17)
        /*0020*/ 	.word	0x00000000


	//----- nvinfo : EIATTR_MIN_STACK_SIZE
	.align		4
.L_5:
        /*0024*/ 	.byte	0x04, 0x12
        /*0026*/ 	.short	(.L_7 - .L_6)
	.align		4
.L_6:
        /*0028*/ 	.word	index@(triton_poi_fused__unsafe_index_add_mul_sub_17)
        /*002c*/ 	.word	0x00000000
.L_7:


//--------------------- .nv.info.triton_poi_fused__unsafe_index_add_mul_sub_17 --------------------------
	.section	.nv.info.triton_poi_fused__unsafe_index_add_mul_sub_17,"",@"SHT_CUDA_INFO"
	.sectionflags	@""
	.align	4


	//----- nvinfo : EIATTR_CUDA_API_VERSION
	.align		4
        /*0000*/ 	.byte	0x04, 0x37
        /*0002*/ 	.short	(.L_9 - .L_8)
.L_8:
        /*0004*/ 	.word	0x0000007c


	//----- nvinfo : EIATTR_KPARAM_INFO
	.align		4
.L_9:
        /*0008*/ 	.byte	0x04, 0x17
        /*000a*/ 	.short	(.L_11 - .L_10)
.L_10:
        /*000c*/ 	.word	0x00000000
        /*0010*/ 	.short	0x0006
        /*0012*/ 	.short	0x0030
        /*0014*/ 	.byte	0x00, 0xf0, 0x11, 0x00


	//----- nvinfo : EIATTR_KPARAM_INFO
	.align		4
.L_11:
        /*0018*/ 	.byte	0x04, 0x17
        /*001a*/ 	.short	(.L_13 - .L_12)
.L_12:
        /*001c*/ 	.word	0x00000000
        /*0020*/ 	.short	0x0005
        /*0022*/ 	.short	0x0028
        /*0024*/ 	.byte	0x00, 0xf4, 0x21, 0x00


	//----- nvinfo : EIATTR_KPARAM_INFO
	.align		4
.L_13:
        /*0028*/ 	.byte	0x04, 0x17
        /*002a*/ 	.short	(.L_15 - .L_14)
.L_14:
        /*002c*/ 	.word	0x00000000
        /*0030*/ 	.short	0x0004
        /*0032*/ 	.short	0x0020
        /*0034*/ 	.byte	0x00, 0xf4, 0x21, 0x00


	//----- nvinfo : EIATTR_KPARAM_INFO
	.align		4
.L_15:
        /*0038*/ 	.byte	0x04, 0x17
        /*003a*/ 	.short	(.L_17 - .L_16)
.L_16:
        /*003c*/ 	.word	0x00000000
        /*0040*/ 	.short	0x0003
        /*0042*/ 	.short	0x0018
        /*0044*/ 	.byte	0x00, 0xf4, 0x21, 0x00


	//----- nvinfo : EIATTR_KPARAM_INFO
	.align		4
.L_17:
        /*0048*/ 	.byte	0x04, 0x17
        /*004a*/ 	.short	(.L_19 - .L_18)
.L_18:
        /*004c*/ 	.word	0x00000000
        /*0050*/ 	.short	0x0002
        /*0052*/ 	.short	0x0010
        /*0054*/ 	.byte	0x00, 0xf4, 0x21, 0x00


	//----- nvinfo : EIATTR_KPARAM_INFO
	.align		4
.L_19:
        /*0058*/ 	.byte	0x04, 0x17
        /*005a*/ 	.short	(.L_21 - .L_20)
.L_20:
        /*005c*/ 	.word	0x00000000
        /*0060*/ 	.short	0x0001
        /*0062*/ 	.short	0x0008
        /*0064*/ 	.byte	0x00, 0xf4, 0x21, 0x00


	//----- nvinfo : EIATTR_KPARAM_INFO
	.align		4
.L_21:
        /*0068*/ 	.byte	0x04, 0x17
        /*006a*/ 	.short	(.L_23 - .L_22)
.L_22:
        /*006c*/ 	.word	0x00000000
        /*0070*/ 	.short	0x0000
        /*0072*/ 	.short	0x0000
        /*0074*/ 	.byte	0x00, 0xf4, 0x21, 0x00


	//----- nvinfo : EIATTR_SPARSE_MMA_MASK
	.align		4
.L_23:
        /*0078*/ 	.byte	0x03, 0x50
        /*007a*/ 	.short	0x0000


	//----- nvinfo : EIATTR_MAXREG_COUNT
	.align		4
        /*007c*/ 	.byte	0x03, 0x1b
        /*007e*/ 	.short	0x00ff


	//----- nvinfo : EIATTR_EXIT_INSTR_OFFSETS
	.align		4
        /*0080*/ 	.byte	0x04, 0x1c
        /*0082*/ 	.short	(.L_25 - .L_24)


	//   ....[0]....
.L_24:
        /*0084*/ 	.word	0x000004e0


	//----- nvinfo : EIATTR_REQNTID
	.align		4
.L_25:
        /*0088*/ 	.byte	0x04, 0x10
        /*008a*/ 	.short	(.L_27 - .L_26)
.L_26:
        /*008c*/ 	.word	0x00000100
        /*0090*/ 	.word	0x00000001
        /*0094*/ 	.word	0x00000001


	//----- nvinfo : EIATTR_CBANK_PARAM_SIZE
	.align		4
.L_27:
        /*0098*/ 	.byte	0x03, 0x19
        /*009a*/ 	.short	0x0034


	//----- nvinfo : EIATTR_PARAM_CBANK
	.align		4
        /*009c*/ 	.byte	0x04, 0x0a
        /*009e*/ 	.short	(.L_29 - .L_28)
	.align		4
.L_28:
        /*00a0*/ 	.word	index@(.nv.constant0.triton_poi_fused__unsafe_index_add_mul_sub_17)
        /*00a4*/ 	.short	0x0210
        /*00a6*/ 	.short	0x0034


	//----- nvinfo : EIATTR_SW_WAR
	.align		4
.L_29:
        /*00a8*/ 	.byte	0x04, 0x36
        /*00aa*/ 	.short	(.L_31 - .L_30)
.L_30:
        /*00ac*/ 	.word	0x00000008
.L_31:


//--------------------- .nv.callgraph             --------------------------
	.section	.nv.callgraph,"",@"SHT_CUDA_CALLGRAPH"
	.align	4
	.sectionentsize	8
	.align		4
        /*0000*/ 	.word	0x00000000
	.align		4
        /*0004*/ 	.word	0xffffffff
	.align		4
        /*0008*/ 	.word	0x00000000
	.align		4
        /*000c*/ 	.word	0xfffffffe
	.align		4
        /*0010*/ 	.word	0x00000000
	.align		4
        /*0014*/ 	.word	0xfffffffd
	.align		4
        /*0018*/ 	.word	0x00000000
	.align		4
        /*001c*/ 	.word	0xfffffffc


//--------------------- .text.triton_poi_fused__unsafe_index_add_mul_sub_17 --------------------------
	.section	.text.triton_poi_fused__unsafe_index_add_mul_sub_17,"ax",@progbits
	.align	128
        .global         triton_poi_fused__unsafe_index_add_mul_sub_17
        .type           triton_poi_fused__unsafe_index_add_mul_sub_17,@function
        .size           triton_poi_fused__unsafe_index_add_mul_sub_17,(.L_x_1 - triton_poi_fused__unsafe_index_add_mul_sub_17)
        .other          triton_poi_fused__unsafe_index_add_mul_sub_17,@"STO_CUDA_ENTRY STV_DEFAULT"
triton_poi_fused__unsafe_index_add_mul_sub_17:
.text.triton_poi_fused__unsafe_index_add_mul_sub_17:
[----:B------:R-:W-:Y:S01]  /*0000*/  LDC R1, c[0x0][0x28] ;  /* 0x00000a00ff017b82 */ /* 0x000fe20000000800 */
[----:B------:R-:W1:Y:S07]  /*0010*/  S2R R0, SR_TID.X ;  /* 0x0000000000007919 */ /* 0x000e6e0000002100 */
[----:B------:R-:W2:Y:S01]  /*0020*/  LDC.64 R14, c[0x0][0x210] ;  /* 0x00008400ff0e7b82 */ /* 0x000ea20000000a00 */
[----:B------:R-:W-:Y:S01]  /*0030*/  ULDC.64 UR4, c[0x0][0x208] ;  /* 0x0000820000047ab9 */ /* 0x000fe20000000a00 */
[----:B------:R-:W-:Y:S01]  /*0040*/  ULDC.64 UR6, c[0x0][0x220] ;  /* 0x0000880000067ab9 */ /* 0x000fe20000000a00 */
[----:B------:R-:W3:Y:S05]  /*0050*/  S2R R3, SR_CTAID.X ;  /* 0x0000000000037919 */ /* 0x000eea0000002500 */
[----:B------:R-:W4:Y:S01]  /*0060*/  LDC.64 R8, c[0x0][0x218] ;  /* 0x00008600ff087b82 */ /* 0x000f220000000a00 */
[----:B-1----:R-:W-:-:S05]  /*0070*/  IMAD.SHL.U32 R0, R0, 0x2, RZ ;  /* 0x0000000200007824 */ /* 0x002fca00078e00ff */
[----:B------:R-:W-:-:S05]  /*0080*/  LOP3.LUT R0, R0, 0x1fe, RZ, 0xc0, !PT ;  /* 0x000001fe00007812 */ /* 0x000fca00078ec0ff */
[----:B---3--:R-:W-:-:S05]  /*0090*/  IMAD R0, R3, 0x200, R0 ;  /* 0x0000020003007824 */ /* 0x008fca00078e0200 */
[----:B------:R-:W-:-:S04]  /*00a0*/  SHF.R.S32.HI R5, RZ, 0x1f, R0 ;  /* 0x0000001fff057819 */ /* 0x000fc80000011400 */
[----:B------:R-:W-:-:S04]  /*00b0*/  LEA.HI R2, R5, R0, RZ, 0x6 ;  /* 0x0000000005027211 */ /* 0x000fc800078f30ff */
[----:B------:R-:W-:Y:S02]  /*00c0*/  SHF.R.S32.HI R4, RZ, 0x6, R2 ;  /* 0x00000006ff047819 */ /* 0x000fe40000011402 */
[----:B------:R-:W-:Y:S02]  /*00d0*/  LOP3.LUT R7, R2, 0xffffffc0, RZ, 0xc0, !PT ;  /* 0xffffffc002077812 */ /* 0x000fe400078ec0ff */
[----:B------:R-:W-:-:S04]  /*00e0*/  LEA.HI R5, R4, R4, RZ, 0x6 ;  /* 0x0000000404057211 */ /* 0x000fc800078f30ff */
[----:B------:R-:W-:-:S05]  /*00f0*/  LOP3.LUT R5, R5, 0xffffffc0, RZ, 0xc0, !PT ;  /* 0xffffffc005057812 */ /* 0x000fca00078ec0ff */
[----:B------:R-:W-:-:S04]  /*0100*/  IMAD.IADD R5, R4, 0x1, -R5 ;  /* 0x0000000104057824 */ /* 0x000fc800078e0a05 */
[----:B--2---:R-:W-:Y:S02]  /*0110*/  IMAD.WIDE R14, R5, 0x8, R14 ;  /* 0x00000008050e7825 */ /* 0x004fe400078e020e */
[----:B------:R-:W1:Y:S04]  /*0120*/  LDC.64 R4, c[0x0][0x228] ;  /* 0x00008a00ff047b82 */ /* 0x000e680000000a00 */
[----:B------:R-:W2:Y:S01]  /*0130*/  LDG.E.EL.64 R14, desc[UR4][R14.64] ;  /* 0x000000040e0e7981 */ /* 0x000ea2000c2e1b00 */
[----:B------:R-:W-:-:S04]  /*0140*/  IMAD.IADD R12, R0, 0x1, -R7 ;  /* 0x00000001000c7824 */ /* 0x000fc800078e0a07 */
[----:B----4-:R-:W-:-:S06]  /*0150*/  IMAD.WIDE R8, R12, 0x8, R8 ;  /* 0x000000080c087825 */ /* 0x010fcc00078e0208 */
[----:B------:R-:W3:Y:S01]  /*0160*/  LDG.E.EL.128 R8, desc[UR4][R8.64] ;  /* 0x0000000408087981 */ /* 0x000ee2000c2e1d00 */
[----:B-1----:R-:W-:-:S06]  /*0170*/  IMAD.WIDE R4, R12, 0x8, R4 ;  /* 0x000000080c047825 */ /* 0x002fcc00078e0204 */
[----:B------:R-:W4:Y:S01]  /*0180*/  LDG.E.EL.128 R4, desc[UR4][R4.64] ;  /* 0x0000000404047981 */ /* 0x000f22000c2e1d00 */
[----:B------:R-:W-:-:S04]  /*0190*/  SHF.R.S32.HI R3, RZ, 0x16, R3 ;  /* 0x00000016ff037819 */ /* 0x000fc80000011403 */
[----:B------:R-:W-:-:S04]  /*01a0*/  SGXT R3, R3, 0x1 ;  /* 0x000000010303781a */ /* 0x000fc80000000200 */
[----:B------:R-:W-:Y:S02]  /*01b0*/  LEA.HI R3, R3, R0, RZ, 0xc ;  /* 0x0000000003037211 */ /* 0x000fe400078f60ff */
[----:B--2---:R-:W-:-:S04]  /*01c0*/  SHF.R.U32.HI R13, RZ, 0x1e, R15 ;  /* 0x0000001eff0d7819 */ /* 0x004fc8000001160f */
[----:B------:R-:W-:-:S04]  /*01d0*/  LOP3.LUT R13, R13, 0x2, RZ, 0xc0, !PT ;  /* 0x000000020d0d7812 */ /* 0x000fc800078ec0ff */
[----:B------:R-:W-:Y:S02]  /*01e0*/  IADD3 R16, P0, R14, R13, RZ ;  /* 0x0000000d0e107210 */ /* 0x000fe40007f1e0ff */
[----:B---3--:R-:W-:-:S03]  /*01f0*/  SHF.R.U32.HI R19, RZ, 0x1c, R9 ;  /* 0x0000001cff137819 */ /* 0x008fc60000011609 */
[----:B------:R-:W-:Y:S01]  /*0200*/  IMAD.X R13, RZ, RZ, R15, P0 ;  /* 0x000000ffff0d7224 */ /* 0x000fe200000e060f */
[----:B------:R-:W-:Y:S01]  /*0210*/  LEA R2, P0, R8, UR6, 0x2 ;  /* 0x0000000608027c11 */ /* 0x000fe2000f8010ff */
[----:B------:R-:W-:Y:S01]  /*0220*/  IMAD.SHL.U32 R14, R16, 0x8, RZ ;  /* 0x00000008100e7824 */ /* 0x000fe200078e00ff */
[----:B------:R-:W-:Y:S02]  /*0230*/  SHF.R.U32.HI R15, RZ, 0x1c, R11 ;  /* 0x0000001cff0f7819 */ /* 0x000fe4000001160b */
[----:B------:R-:W-:Y:S02]  /*0240*/  LEA R17, P1, R10, UR6, 0x2 ;  /* 0x000000060a117c11 */ /* 0x000fe4000f8210ff */
[----:B------:R-:W-:Y:S02]  /*0250*/  LEA.HI.X R18, R8, UR7, R9, 0x2, P0 ;  /* 0x0000000708127c11 */ /* 0x000fe400080f1409 */
[----:B------:R-:W-:Y:S02]  /*0260*/  SHF.L.U64.HI R13, R16, 0x3, R13 ;  /* 0x00000003100d7819 */ /* 0x000fe4000001020d */
[----:B------:R-:W-:-:S02]  /*0270*/  LOP3.LUT R15, R15, 0x8, RZ, 0xc0, !PT ;  /* 0x000000080f0f7812 */ /* 0x000fc400078ec0ff */
[----:B----4-:R-:W-:Y:S02]  /*0280*/  LEA R9, P4, R4, UR6, 0x2 ;  /* 0x0000000604097c11 */ /* 0x010fe4000f8810ff */
[----:B------:R-:W-:Y:S02]  /*0290*/  LEA.HI.X R16, R10, UR7, R11, 0x2, P1 ;  /* 0x000000070a107c11 */ /* 0x000fe400088f140b */
[--C-:B------:R-:W-:Y:S02]  /*02a0*/  SHF.R.U32.HI R11, RZ, 0x1c, R5.reuse ;  /* 0x0000001cff0b7819 */ /* 0x100fe40000011605 */
[----:B------:R-:W-:Y:S02]  /*02b0*/  LEA.HI.X R20, R4, UR7, R5, 0x2, P4 ;  /* 0x0000000704147c11 */ /* 0x000fe4000a0f1405 */
[----:B------:R-:W1:Y:S01]  /*02c0*/  LDC.64 R4, c[0x0][0x230] ;  /* 0x00008c00ff047b82 */ /* 0x000e620000000a00 */
[----:B------:R-:W-:Y:S02]  /*02d0*/  IADD3 R8, P2, P3, R14, R17, R15 ;  /* 0x000000110e087210 */ /* 0x000fe40007b5e00f */
[----:B------:R-:W-:-:S02]  /*02e0*/  LOP3.LUT R19, R19, 0x8, RZ, 0xc0, !PT ;  /* 0x0000000813137812 */ /* 0x000fc400078ec0ff */
[----:B------:R-:W-:Y:S02]  /*02f0*/  LEA R15, P4, R6, UR6, 0x2 ;  /* 0x00000006060f7c11 */ /* 0x000fe4000f8810ff */
[----:B------:R-:W-:Y:S02]  /*0300*/  SHF.R.U32.HI R10, RZ, 0x1c, R7 ;  /* 0x0000001cff0a7819 */ /* 0x000fe40000011607 */
[----:B------:R-:W-:Y:S02]  /*0310*/  LOP3.LUT R11, R11, 0x8, RZ, 0xc0, !PT ;  /* 0x000000080b0b7812 */ /* 0x000fe400078ec0ff */
[----:B------:R-:W-:Y:S02]  /*0320*/  IADD3 R2, P0, P1, R14, R2, R19 ;  /* 0x000000020e027210 */ /* 0x000fe4000791e013 */
[----:B------:R-:W-:Y:S02]  /*0330*/  LEA.HI.X R22, R6, UR7, R7, 0x2, P4 ;  /* 0x0000000706167c11 */ /* 0x000fe4000a0f1407 */
[----:B------:R-:W-:-:S02]  /*0340*/  LOP3.LUT R7, R10, 0x8, RZ, 0xc0, !PT ;  /* 0x000000080a077812 */ /* 0x000fc400078ec0ff */
[C---:B------:R-:W-:Y:S02]  /*0350*/  IADD3 R6, P4, P5, R14.reuse, R9, R11 ;  /* 0x000000090e067210 */ /* 0x040fe40007d9e00b */
[----:B------:R-:W-:Y:S02]  /*0360*/  SHF.R.S32.HI R11, RZ, 0xc, R3 ;  /* 0x0000000cff0b7819 */ /* 0x000fe40000011403 */
[----:B------:R-:W-:Y:S02]  /*0370*/  IADD3.X R3, R13, R18, RZ, P0, P1 ;  /* 0x000000120d037210 */ /* 0x000fe400007e24ff */
[----:B------:R-:W-:Y:S01]  /*0380*/  IADD3 R10, P0, P1, R14, R15, R7 ;  /* 0x0000000f0e0a7210 */ /* 0x000fe2000791e007 */
[----:B------:R-:W-:Y:S01]  /*0390*/  IMAD.SHL.U32 R15, R11, 0x4, RZ ;  /* 0x000000040b0f7824 */ /* 0x000fe200078e00ff */
[C---:B------:R-:W-:Y:S02]  /*03a0*/  IADD3.X R9, R13.reuse, R16, RZ, P2, P3 ;  /* 0x000000100d097210 */ /* 0x040fe400017e64ff */
[----:B------:R-:W-:Y:S01]  /*03b0*/  IADD3.X R7, R13, R20, RZ, P4, P5 ;  /* 0x000000140d077210 */ /* 0x000fe200027ea4ff */
[----:B------:R-:W-:Y:S01]  /*03c0*/  IMAD.WIDE R2, R15, 0x4, R2 ;  /* 0x000000040f027825 */ /* 0x000fe200078e0202 */
[----:B------:R-:W-:-:S03]  /*03d0*/  IADD3.X R11, R13, R22, RZ, P0, P1 ;  /* 0x000000160d0b7210 */ /* 0x000fc600007e24ff */
[C---:B------:R-:W-:Y:S02]  /*03e0*/  IMAD.WIDE R8, R15.reuse, 0x4, R8 ;  /* 0x000000040f087825 */ /* 0x040fe400078e0208 */
[----:B------:R-:W2:Y:S02]  /*03f0*/  LDG.E.EL R3, desc[UR4][R2.64] ;  /* 0x0000000402037981 */ /* 0x000ea4000c2e1900 */
[C---:B------:R-:W-:Y:S02]  /*0400*/  IMAD.WIDE R6, R15.reuse, 0x4, R6 ;  /* 0x000000040f067825 */ /* 0x040fe400078e0206 */
[----:B------:R-:W3:Y:S02]  /*0410*/  LDG.E.EL R8, desc[UR4][R8.64] ;  /* 0x0000000408087981 */ /* 0x000ee4000c2e1900 */
[----:B------:R-:W-:Y:S02]  /*0420*/  IMAD.WIDE R10, R15, 0x4, R10 ;  /* 0x000000040f0a7825 */ /* 0x000fe400078e020a */
[----:B------:R-:W2:Y:S02]  /*0430*/  LDG.E.EL R6, desc[UR4][R6.64] ;  /* 0x0000000406067981 */ /* 0x000ea4000c2e1900 */
[----:B-1----:R-:W-:-:S02]  /*0440*/  IMAD.WIDE R4, R12, 0x4, R4 ;  /* 0x000000040c047825 */ /* 0x002fc400078e0204 */
[----:B------:R-:W3:Y:S01]  /*0450*/  LDG.E.EL R11, desc[UR4][R10.64] ;  /* 0x000000040a0b7981 */ /* 0x000ee2000c2e1900 */
[----:B------:R-:W1:Y:S03]  /*0460*/  LDC.64 R12, c[0x0][0x238] ;  /* 0x00008e00ff0c7b82 */ /* 0x000e660000000a00 */
[----:B------:R-:W4:Y:S01]  /*0470*/  LDG.E.EL.64 R4, desc[UR4][R4.64] ;  /* 0x0000000404047981 */ /* 0x000f22000c2e1b00 */
[----:B-1----:R-:W-:-:S04]  /*0480*/  IMAD.WIDE R12, R0, 0x4, R12 ;  /* 0x00000004000c7825 */ /* 0x002fc800078e020c */
[----:B--2---:R-:W-:Y:S01]  /*0490*/  FADD R14, -R3, R6 ;  /* 0x00000006030e7221 */ /* 0x004fe20000000100 */
[----:B---3--:R-:W-:-:S03]  /*04a0*/  FADD R15, -R8, R11 ;  /* 0x0000000b080f7221 */ /* 0x008fc60000000100 */
[----:B----4-:R-:W-:Y:S01]  /*04b0*/  FFMA R14, R4, R14, R3 ;  /* 0x0000000e040e7223 */ /* 0x010fe20000000003 */
[----:B------:R-:W-:-:S05]  /*04c0*/  FFMA R15, R5, R15, R8 ;  /* 0x0000000f050f7223 */ /* 0x000fca0000000008 */
[----:B------:R-:W-:Y:S01]  /*04d0*/  STG.E.64 desc[UR4][R12.64], R14 ;  /* 0x0000000e0c007986 */ /* 0x000fe2000c101b04 */
[----:B------:R-:W-:Y:S05]  /*04e0*/  EXIT ;  /* 0x000000000000794d */ /* 0x000fea0003800000 */
.L_x_0:
[----:B------:R-:W-:-:S00]  /*04f0*/  BRA `(.L_x_0) ;  /* 0xfffffffc00fc7947 */ /* 0x000fc0000383ffff */
[----:B------:R-:W-:-:S00]  /*0500*/  NOP ;  /* 0x0000000000007918 */ /* 0x000fc00000000000 */
[----:B------:R-:W-:-:S00]  /*0510*/  NOP ;  /* 0x0000000000007918 */ /* 0x000fc00000000000 */
[----:B------:R-:W-:-:S00]  /*0520*/  NOP ;  /* 0x0000000000007918 */ /* 0x000fc00000000000 */
[----:B------:R-:W-:-:S00]  /*0530*/  NOP ;  /* 0x0000000000007918 */ /* 0x000fc00000000000 */
[----:B------:R-:W-:-:S00]  /*0540*/  NOP ;  /* 0x0000000000007918 */ /* 0x000fc00000000000 */
[----:B------:R-:W-:-:S00]  /*0550*/  NOP ;  /* 0x0000000000007918 */ /* 0x000fc00000000000 */
[----:B------:R-:W-:-:S00]  /*0560*/  NOP ;  /* 0x0000000000007918 */ /* 0x000fc00000000000 */
[----:B------:R-:W-:-:S00]  /*0570*/  NOP ;  /* 0x0000000000007918 */ /* 0x000fc00000000000 */
.L_x_1:


//--------------------- .nv.constant0.triton_poi_fused__unsafe_index_add_mul_sub_17 --------------------------
	.section	.nv.constant0.triton_poi_fused__unsafe_index_add_mul_sub_17,"a",@progbits
	.sectionflags	@""
	.align	4
.nv.constant0.triton_poi_fused__unsafe_index_add_mul_sub_17:
	.zero		580
